//
// Generated by NVIDIA NVVM Compiler
//
// Compiler Build ID: CL-36424714
// Cuda compilation tools, release 13.0, V13.0.88
// Based on NVVM 20.0.0
//

.version 9.0
.target sm_100
.address_size 64

	// .globl	_Z9MatrixMulPfS_S_i

.visible .entry _Z9MatrixMulPfS_S_i(
	.param .u64 .ptr .align 1 _Z9MatrixMulPfS_S_i_param_0,
	.param .u64 .ptr .align 1 _Z9MatrixMulPfS_S_i_param_1,
	.param .u64 .ptr .align 1 _Z9MatrixMulPfS_S_i_param_2,
	.param .u32 _Z9MatrixMulPfS_S_i_param_3
)
{
	.reg .pred 	%p<10>;
	.reg .b32 	%r<40>;
	.reg .b32 	%f<55>;
	.reg .b64 	%rd<66>;

	ld.param.u64 	%rd15, [_Z9MatrixMulPfS_S_i_param_0];
	ld.param.u64 	%rd16, [_Z9MatrixMulPfS_S_i_param_1];
	ld.param.u64 	%rd14, [_Z9MatrixMulPfS_S_i_param_2];
	ld.param.u32 	%r16, [_Z9MatrixMulPfS_S_i_param_3];
	cvta.to.global.u64 	%rd1, %rd16;
	cvta.to.global.u64 	%rd2, %rd15;
	mov.u32 	%r17, %ctaid.x;
	mov.u32 	%r18, %ntid.x;
	mov.u32 	%r19, %tid.x;
	mad.lo.s32 	%r1, %r17, %r18, %r19;
	setp.lt.s32 	%p1, %r16, 1;
	@%p1 bra 	$L__BB0_12;
	cvta.to.global.u64 	%rd17, %rd14;
	mov.u32 	%r21, %tid.y;
	mov.u32 	%r22, %ntid.y;
	mov.u32 	%r23, %ctaid.y;
	mad.lo.s32 	%r24, %r23, %r22, %r21;
	mul.lo.s32 	%r2, %r16, %r24;
	add.s32 	%r25, %r2, %r1;
	mul.wide.s32 	%rd18, %r25, 4;
	add.s64 	%rd3, %rd17, %rd18;
	ld.global.f32 	%f52, [%rd3];
	and.b32  	%r3, %r16, 7;
	setp.lt.u32 	%p2, %r16, 8;
	mov.b32 	%r38, 0;
	@%p2 bra 	$L__BB0_4;
	and.b32  	%r26, %r16, 2147483640;
	neg.s32 	%r36, %r26;
	mul.wide.u32 	%rd19, %r16, 4;
	add.s64 	%rd4, %rd1, %rd19;
	mul.wide.u32 	%rd20, %r16, 8;
	add.s64 	%rd5, %rd1, %rd20;
	mul.wide.u32 	%rd21, %r16, 12;
	add.s64 	%rd6, %rd1, %rd21;
	mul.wide.u32 	%rd22, %r16, 16;
	add.s64 	%rd7, %rd1, %rd22;
	mul.wide.u32 	%rd23, %r16, 20;
	add.s64 	%rd8, %rd1, %rd23;
	mul.wide.u32 	%rd24, %r16, 24;
	add.s64 	%rd9, %rd1, %rd24;
	mul.wide.u32 	%rd25, %r16, 28;
	add.s64 	%rd10, %rd1, %rd25;
	mul.wide.u32 	%rd26, %r2, 4;
	add.s64 	%rd27, %rd26, %rd2;
	add.s64 	%rd65, %rd27, 16;
	mov.u32 	%r35, %r1;
$L__BB0_3:
	.pragma "nounroll";
	and.b32  	%r38, %r16, 2147483640;
	mul.wide.s32 	%rd28, %r35, 4;
	add.s64 	%rd29, %rd4, %rd28;
	add.s64 	%rd30, %rd5, %rd28;
	add.s64 	%rd31, %rd6, %rd28;
	add.s64 	%rd32, %rd7, %rd28;
	add.s64 	%rd33, %rd8, %rd28;
	add.s64 	%rd34, %rd9, %rd28;
	add.s64 	%rd35, %rd10, %rd28;
	add.s64 	%rd36, %rd1, %rd28;
	ld.global.f32 	%f9, [%rd65+-16];
	ld.global.f32 	%f10, [%rd36];
	fma.rn.f32 	%f11, %f9, %f10, %f52;
	st.global.f32 	[%rd3], %f11;
	ld.global.f32 	%f12, [%rd65+-12];
	ld.global.f32 	%f13, [%rd29];
	fma.rn.f32 	%f14, %f12, %f13, %f11;
	st.global.f32 	[%rd3], %f14;
	ld.global.f32 	%f15, [%rd65+-8];
	ld.global.f32 	%f16, [%rd30];
	fma.rn.f32 	%f17, %f15, %f16, %f14;
	st.global.f32 	[%rd3], %f17;
	ld.global.f32 	%f18, [%rd65+-4];
	ld.global.f32 	%f19, [%rd31];
	fma.rn.f32 	%f20, %f18, %f19, %f17;
	st.global.f32 	[%rd3], %f20;
	ld.global.f32 	%f21, [%rd65];
	ld.global.f32 	%f22, [%rd32];
	fma.rn.f32 	%f23, %f21, %f22, %f20;
	st.global.f32 	[%rd3], %f23;
	ld.global.f32 	%f24, [%rd65+4];
	ld.global.f32 	%f25, [%rd33];
	fma.rn.f32 	%f26, %f24, %f25, %f23;
	st.global.f32 	[%rd3], %f26;
	ld.global.f32 	%f27, [%rd65+8];
	ld.global.f32 	%f28, [%rd34];
	fma.rn.f32 	%f29, %f27, %f28, %f26;
	st.global.f32 	[%rd3], %f29;
	ld.global.f32 	%f30, [%rd65+12];
	ld.global.f32 	%f31, [%rd35];
	fma.rn.f32 	%f52, %f30, %f31, %f29;
	st.global.f32 	[%rd3], %f52;
	add.s32 	%r36, %r36, 8;
	shl.b32 	%r27, %r16, 3;
	add.s32 	%r35, %r35, %r27;
	add.s64 	%rd65, %rd65, 32;
	setp.ne.s32 	%p3, %r36, 0;
	@%p3 bra 	$L__BB0_3;
$L__BB0_4:
	setp.eq.s32 	%p4, %r3, 0;
	@%p4 bra 	$L__BB0_12;
	and.b32  	%r11, %r16, 3;
	setp.lt.u32 	%p5, %r3, 4;
	@%p5 bra 	$L__BB0_7;
	add.s32 	%r28, %r38, %r2;
	mul.wide.u32 	%rd37, %r28, 4;
	add.s64 	%rd38, %rd2, %rd37;
	ld.global.f32 	%f32, [%rd38];
	mad.lo.s32 	%r29, %r38, %r16, %r1;
	mul.wide.s32 	%rd39, %r29, 4;
	add.s64 	%rd40, %rd1, %rd39;
	ld.global.f32 	%f33, [%rd40];
	fma.rn.f32 	%f34, %f32, %f33, %f52;
	st.global.f32 	[%rd3], %f34;
	cvt.u64.u32 	%rd41, %r2;
	cvt.u64.u32 	%rd42, %r38;
	add.s64 	%rd43, %rd42, %rd41;
	shl.b64 	%rd44, %rd43, 2;
	add.s64 	%rd45, %rd2, %rd44;
	ld.global.f32 	%f35, [%rd45+4];
	mul.wide.u32 	%rd46, %r16, 4;
	add.s64 	%rd47, %rd40, %rd46;
	ld.global.f32 	%f36, [%rd47];
	fma.rn.f32 	%f37, %f35, %f36, %f34;
	st.global.f32 	[%rd3], %f37;
	ld.global.f32 	%f38, [%rd45+8];
	add.s64 	%rd48, %rd47, %rd46;
	ld.global.f32 	%f39, [%rd48];
	fma.rn.f32 	%f40, %f38, %f39, %f37;
	st.global.f32 	[%rd3], %f40;
	ld.global.f32 	%f41, [%rd45+12];
	add.s64 	%rd49, %rd48, %rd46;
	ld.global.f32 	%f42, [%rd49];
	fma.rn.f32 	%f52, %f41, %f42, %f40;
	st.global.f32 	[%rd3], %f52;
	add.s32 	%r38, %r38, 4;
$L__BB0_7:
	setp.eq.s32 	%p6, %r11, 0;
	@%p6 bra 	$L__BB0_12;
	setp.eq.s32 	%p7, %r11, 1;
	@%p7 bra 	$L__BB0_10;
	add.s32 	%r30, %r38, %r2;
	mul.wide.u32 	%rd50, %r30, 4;
	add.s64 	%rd51, %rd2, %rd50;
	ld.global.f32 	%f43, [%rd51];
	mad.lo.s32 	%r31, %r38, %r16, %r1;
	mul.wide.s32 	%rd52, %r31, 4;
	add.s64 	%rd53, %rd1, %rd52;
	ld.global.f32 	%f44, [%rd53];
	fma.rn.f32 	%f45, %f43, %f44, %f52;
	st.global.f32 	[%rd3], %f45;
	cvt.u64.u32 	%rd54, %r2;
	cvt.u64.u32 	%rd55, %r38;
	add.s64 	%rd56, %rd55, %rd54;
	shl.b64 	%rd57, %rd56, 2;
	add.s64 	%rd58, %rd2, %rd57;
	ld.global.f32 	%f46, [%rd58+4];
	mul.wide.u32 	%rd59, %r16, 4;
	add.s64 	%rd60, %rd53, %rd59;
	ld.global.f32 	%f47, [%rd60];
	fma.rn.f32 	%f52, %f46, %f47, %f45;
	st.global.f32 	[%rd3], %f52;
	add.s32 	%r38, %r38, 2;
$L__BB0_10:
	and.b32  	%r32, %r16, 1;
	setp.eq.b32 	%p8, %r32, 1;
	not.pred 	%p9, %p8;
	@%p9 bra 	$L__BB0_12;
	add.s32 	%r33, %r38, %r2;
	mul.wide.u32 	%rd61, %r33, 4;
	add.s64 	%rd62, %rd2, %rd61;
	ld.global.f32 	%f48, [%rd62];
	mad.lo.s32 	%r34, %r38, %r16, %r1;
	mul.wide.s32 	%rd63, %r34, 4;
	add.s64 	%rd64, %rd1, %rd63;
	ld.global.f32 	%f49, [%rd64];
	fma.rn.f32 	%f50, %f48, %f49, %f52;
	st.global.f32 	[%rd3], %f50;
$L__BB0_12:
	ret;

}


// ===== COMPILED SASS (sm_100) =====

	.target	sm_100

	.elftype	@"ET_EXEC"


//--------------------- .note.nv.tkinfo           --------------------------
	.section	.note.nv.tkinfo,"",@"SHT_NOTE"
	.sectionflags	@"SHF_NOTE_NV_TKINFO"
	.tkinfo
        /*0018*/ 	.word	0x00000002
        /*0030*/ 	.string	""
        /*0030*/ 	.string	"ptxas"
        /*0030*/ 	.string	"Cuda compilation tools, release 13.0, V13.0.88"
        /*0030*/ 	.string	"Build cuda_13.0.r13.0/compiler.36424714_0"
        /*0030*/ 	.string	"-arch sm_100 -m 64 "



//--------------------- .note.nv.cuinfo           --------------------------
	.section	.note.nv.cuinfo,"",@"SHT_NOTE"
	.sectionflags	@"SHF_NOTE_NV_CUINFO"
        /*0018*/ 	.short	0x0002
        /*001a*/ 	.short	0x0064
        /*001c*/ 	.short	0x0082
	.zero		2


//--------------------- .nv.info                  --------------------------
	.section	.nv.info,"",@"SHT_CUDA_INFO"
	.align	4


	//----- nvinfo : EIATTR_REGCOUNT
	.align		4
        /*0000*/ 	.byte	0x04, 0x2f
        /*0002*/ 	.short	(.L_1 - .L_0)
	.align		4
.L_0:
        /*0004*/ 	.word	index@(_Z9MatrixMulPfS_S_i)
        /*0008*/ 	.word	0x00000018


	//----- nvinfo : EIATTR_FRAME_SIZE
	.align		4
.L_1:
        /*000c*/ 	.byte	0x04, 0x11
        /*000e*/ 	.short	(.L_3 - .L_2)
	.align		4
.L_2:
        /*0010*/ 	.word	index@(_Z9MatrixMulPfS_S_i)
        /*0014*/ 	.word	0x00000000


	//----- nvinfo : EIATTR_MIN_STACK_SIZE
	.align		4
.L_3:
        /*0018*/ 	.byte	0x04, 0x12
        /*001a*/ 	.short	(.L_5 - .L_4)
	.align		4
.L_4:
        /*001c*/ 	.word	index@(_Z9MatrixMulPfS_S_i)
        /*0020*/ 	.word	0x00000000
.L_5:


//--------------------- .nv.compat                --------------------------
	.section	.nv.compat,"",@"SHT_CUDA_COMPAT_INFO"
	.align	4
        /*0000*/ 	.byte	0x02, 0x09, 0x00, 0x00, 0x02, 0x02, 0x01, 0x00, 0x02, 0x05, 0x05, 0x00, 0x03, 0x07, 0x01, 0x01
        /*0010*/ 	.byte	0x02, 0x03, 0x00, 0x00, 0x02, 0x06, 0x01, 0x00, 0x04, 0x0b, 0x08, 0x00, 0x09, 0x00, 0x00, 0x00
        /*0020*/ 	.byte	0x00, 0x00, 0x00, 0x00


//--------------------- .nv.info._Z9MatrixMulPfS_S_i --------------------------
	.section	.nv.info._Z9MatrixMulPfS_S_i,"",@"SHT_CUDA_INFO"
	.sectionflags	@""
	.align	4


	//----- nvinfo : EIATTR_CUDA_API_VERSION
	.align		4
        /*0000*/ 	.byte	0x04, 0x37
        /*0002*/ 	.short	(.L_7 - .L_6)
.L_6:
        /*0004*/ 	.word	0x00000082


	//----- nvinfo : EIATTR_KPARAM_INFO
	.align		4
.L_7:
        /*0008*/ 	.byte	0x04, 0x17
        /*000a*/ 	.short	(.L_9 - .L_8)
.L_8:
        /*000c*/ 	.word	0x00000000
        /*0010*/ 	.short	0x0003
        /*0012*/ 	.short	0x0018
        /*0014*/ 	.byte	0x00, 0xf0, 0x11, 0x00


	//----- nvinfo : EIATTR_KPARAM_INFO
	.align		4
.L_9:
        /*0018*/ 	.byte	0x04, 0x17
        /*001a*/ 	.short	(.L_11 - .L_10)
.L_10:
        /*001c*/ 	.word	0x00000000
        /*0020*/ 	.short	0x0002
        /*0022*/ 	.short	0x0010
        /*0024*/ 	.byte	0x00, 0xf5, 0x21, 0x00


	//----- nvinfo : EIATTR_KPARAM_INFO
	.align		4
.L_11:
        /*0028*/ 	.byte	0x04, 0x17
        /*002a*/ 	.short	(.L_13 - .L_12)
.L_12:
        /*002c*/ 	.word	0x00000000
        /*0030*/ 	.short	0x0001
        /*0032*/ 	.short	0x0008
        /*0034*/ 	.byte	0x00, 0xf5, 0x21, 0x00


	//----- nvinfo : EIATTR_KPARAM_INFO
	.align		4
.L_13:
        /*0038*/ 	.byte	0x04, 0x17
        /*003a*/ 	.short	(.L_15 - .L_14)
.L_14:
        /*003c*/ 	.word	0x00000000
        /*0040*/ 	.short	0x0000
        /*0042*/ 	.short	0x0000
        /*0044*/ 	.byte	0x00, 0xf5, 0x21, 0x00


	//----- nvinfo : EIATTR_SPARSE_MMA_MASK
	.align		4
.L_15:
        /*0048*/ 	.byte	0x03, 0x50
        /*004a*/ 	.short	0x0000


	//----- nvinfo : EIATTR_MAXREG_COUNT
	.align		4
        /*004c*/ 	.byte	0x03, 0x1b
        /*004e*/ 	.short	0x00ff


	//----- nvinfo : EIATTR_MERCURY_ISA_VERSION
	.align		4
        /*0050*/ 	.byte	0x03, 0x5f
        /*0052*/ 	.short	0x0101


	//----- nvinfo : EIATTR_VRC_CTA_INIT_COUNT
	.align		4
        /*0054*/ 	.byte	0x02, 0x4a
	.zero		1
	.zero		1


	//----- nvinfo : EIATTR_EXIT_INSTR_OFFSETS
	.align		4
        /*0058*/ 	.byte	0x04, 0x1c
        /*005a*/ 	.short	(.L_17 - .L_16)


	//   ....[0]....
.L_16:
        /*005c*/ 	.word	0x00000050


	//   ....[1]....
        /*0060*/ 	.word	0x00000630


	//   ....[2]....
        /*0064*/ 	.word	0x000008a0


	//   ....[3]....
        /*0068*/ 	.word	0x00000a60


	//   ....[4]....
        /*006c*/ 	.word	0x00000b10


	//----- nvinfo : EIATTR_CBANK_PARAM_SIZE
	.align		4
.L_17:
        /*0070*/ 	.byte	0x03, 0x19
        /*0072*/ 	.short	0x001c


	//----- nvinfo : EIATTR_PARAM_CBANK
	.align		4
        /*0074*/ 	.byte	0x04, 0x0a
        /*0076*/ 	.short	(.L_19 - .L_18)
	.align		4
.L_18:
        /*0078*/ 	.word	index@(.nv.constant0._Z9MatrixMulPfS_S_i)
        /*007c*/ 	.short	0x0380
        /*007e*/ 	.short	0x001c


	//----- nvinfo : EIATTR_SW_WAR
	.align		4
.L_19:
        /*0080*/ 	.byte	0x04, 0x36
        /*0082*/ 	.short	(.L_21 - .L_20)
.L_20:
        /*0084*/ 	.word	0x00000008
.L_21:


//--------------------- .nv.callgraph             --------------------------
	.section	.nv.callgraph,"",@"SHT_CUDA_CALLGRAPH"
	.align	4
	.sectionentsize	8
	.align		4
        /*0000*/ 	.word	0x00000000
	.align		4
        /*0004*/ 	.word	0xffffffff
	.align		4
        /*0008*/ 	.word	0x00000000
	.align		4
        /*000c*/ 	.word	0xfffffffe
	.align		4
        /*0010*/ 	.word	0x00000000
	.align		4
        /*0014*/ 	.word	0xfffffffd
	.align		4
        /*0018*/ 	.word	0x00000000
	.align		4
        /*001c*/ 	.word	0xfffffffc


//--------------------- .text._Z9MatrixMulPfS_S_i --------------------------
	.section	.text._Z9MatrixMulPfS_S_i,"ax",@progbits
	.align	128
        .global         _Z9MatrixMulPfS_S_i
        .type           _Z9MatrixMulPfS_S_i,@function
        .size           _Z9MatrixMulPfS_S_i,(.L_x_5 - _Z9MatrixMulPfS_S_i)
        .other          _Z9MatrixMulPfS_S_i,@"STO_CUDA_ENTRY STV_DEFAULT"
_Z9MatrixMulPfS_S_i:
.text._Z9MatrixMulPfS_S_i:
[----:B------:R-:W-:Y:S01]  /*0000*/  LDC R1, c[0x0][0x37c] ;  /* 0x0000df00ff017b82 */ /* 0x000fe20000000800 */
[----:B------:R-:W0:Y:S07]  /*0010*/  LDCU UR18, c[0x0][0x398] ;  /* 0x00007300ff1277ac */ /* 0x000e2e0008000800 */
[----:B------:R-:W1:Y:S01]  /*0020*/  S2UR UR4, SR_CTAID.X ;  /* 0x00000000000479c3 */ /* 0x000e620000002500 */
[----:B0-----:R-:W-:-:S06]  /*0030*/  UISETP.GE.AND UP0, UPT, UR18, 0x1, UPT ;  /* 0x000000011200788c */ /* 0x001fcc000bf06270 */
[----:B------:R-:W-:-:S13]  /*0040*/  PLOP3.LUT P0, PT, PT, PT, UP0, 0x80, 0x8 ;  /* 0x000000000008781c */ /* 0x000fda0003f0f008 */
[----:B-1----:R-:W-:Y:S05]  /*0050*/  @!P0 EXIT ;  /* 0x000000000000894d */ /* 0x002fea0003800000 */
[----:B------:R-:W0:Y:S01]  /*0060*/  S2R R5, SR_TID.Y ;  /* 0x0000000000057919 */ /* 0x000e220000002200 */
[----:B------:R-:W1:Y:S01]  /*0070*/  LDC R0, c[0x0][0x360] ;  /* 0x0000d800ff007b82 */ /* 0x000e620000000800 */
[----:B------:R-:W0:Y:S01]  /*0080*/  LDCU UR5, c[0x0][0x364] ;  /* 0x00006c80ff0577ac */ /* 0x000e220008000800 */
[----:B------:R-:W0:Y:S01]  /*0090*/  S2R R4, SR_CTAID.Y ;  /* 0x0000000000047919 */ /* 0x000e220000002600 */
[----:B------:R-:W2:Y:S01]  /*00a0*/  LDCU.64 UR16, c[0x0][0x358] ;  /* 0x00006b00ff1077ac */ /* 0x000ea20008000a00 */
[----:B------:R-:W1:Y:S04]  /*00b0*/  S2R R7, SR_TID.X ;  /* 0x0000000000077919 */ /* 0x000e680000002100 */
[----:B------:R-:W3:Y:S01]  /*00c0*/  LDC.64 R2, c[0x0][0x390] ;  /* 0x0000e400ff027b82 */ /* 0x000ee20000000a00 */
[----:B0-----:R-:W-:-:S02]  /*00d0*/  IMAD R5, R4, UR5, R5 ;  /* 0x0000000504057c24 */ /* 0x001fc4000f8e0205 */
[----:B-1----:R-:W-:Y:S02]  /*00e0*/  IMAD R0, R0, UR4, R7 ;  /* 0x0000000400007c24 */ /* 0x002fe4000f8e0207 */
[----:B------:R-:W-:-:S05]  /*00f0*/  IMAD R5, R5, UR18, RZ ;  /* 0x0000001205057c24 */ /* 0x000fca000f8e02ff */
[----:B------:R-:W-:-:S05]  /*0100*/  IADD3 R7, PT, PT, R0, R5, RZ ;  /* 0x0000000500077210 */ /* 0x000fca0007ffe0ff */
[----:B---3--:R-:W-:-:S05]  /*0110*/  IMAD.WIDE R2, R7, 0x4, R2 ;  /* 0x0000000407027825 */ /* 0x008fca00078e0202 */
[----:B--2---:R0:W5:Y:S01]  /*0120*/  LDG.E R7, desc[UR16][R2.64] ;  /* 0x0000001002077981 */ /* 0x004162000c1e1900 */
[----:B------:R-:W-:Y:S01]  /*0130*/  UISETP.GE.U32.AND UP0, UPT, UR18, 0x8, UPT ;  /* 0x000000081200788c */ /* 0x000fe2000bf06070 */
[----:B------:R-:W-:-:S08]  /*0140*/  HFMA2 R4, -RZ, RZ, 0, 0 ;  /* 0x00000000ff047431 */ /* 0x000fd000000001ff */
[----:B0-----:R-:W-:Y:S05]  /*0150*/  BRA.U !UP0, `(.L_x_0) ;  /* 0x00000005082c7547 */ /* 0x001fea000b800000 */
[----:B------:R-:W0:Y:S01]  /*0160*/  LDCU.128 UR20, c[0x0][0x380] ;  /* 0x00007000ff1477ac */ /* 0x000e220008000c00 */
[----:B------:R-:W-:Y:S01]  /*0170*/  MOV R4, R0 ;  /* 0x0000000000047202 */ /* 0x000fe20000000f00 */
[----:B------:R-:W-:-:S04]  /*0180*/  ULOP3.LUT UR4, UR18, 0x7ffffff8, URZ, 0xc0, !UPT ;  /* 0x7ffffff812047892 */ /* 0x000fc8000f8ec0ff */
[----:B------:R-:W-:Y:S01]  /*0190*/  UIADD3 UR4, UPT, UPT, -UR4, URZ, URZ ;  /* 0x000000ff04047290 */ /* 0x000fe2000fffe1ff */
[----:B0-----:R-:W-:Y:S01]  /*01a0*/  MOV R8, UR20 ;  /* 0x0000001400087c02 */ /* 0x001fe20008000f00 */
[----:B------:R-:W-:Y:S01]  /*01b0*/  UIMAD.WIDE.U32 UR6, UR18, 0xc, UR22 ;  /* 0x0000000c120678a5 */ /* 0x000fe2000f8e0016 */
[----:B------:R-:W-:Y:S01]  /*01c0*/  MOV R9, UR21 ;  /* 0x0000001500097c02 */ /* 0x000fe20008000f00 */
[----:B------:R-:W-:Y:S02]  /*01d0*/  UIMAD.WIDE.U32 UR8, UR18, 0x10, UR22 ;  /* 0x00000010120878a5 */ /* 0x000fe4000f8e0016 */
[----:B------:R-:W-:Y:S01]  /*01e0*/  UIMAD.WIDE.U32 UR10, UR18, 0x14, UR22 ;  /* 0x00000014120a78a5 */ /* 0x000fe2000f8e0016 */
[----:B------:R-:W-:Y:S01]  /*01f0*/  IMAD.WIDE.U32 R8, R5, 0x4, R8 ;  /* 0x0000000405087825 */ /* 0x000fe200078e0008 */
[----:B------:R-:W-:Y:S02]  /*0200*/  UIMAD.WIDE.U32 UR12, UR18, 0x18, UR22 ;  /* 0x00000018120c78a5 */ /* 0x000fe4000f8e0016 */
[----:B------:R-:W-:Y:S01]  /*0210*/  UIMAD.WIDE.U32 UR14, UR18, 0x1c, UR22 ;  /* 0x0000001c120e78a5 */ /* 0x000fe2000f8e0016 */
[----:B------:R-:W-:-:S04]  /*0220*/  IADD3 R6, P0, PT, R8, 0x10, RZ ;  /* 0x0000001008067810 */ /* 0x000fc80007f1e0ff */
[----:B------:R-:W-:-:S09]  /*0230*/  IADD3.X R9, PT, PT, RZ, R9, RZ, P0, !PT ;  /* 0x00000009ff097210 */ /* 0x000fd200007fe4ff */
.L_x_1:
[----:B------:R-:W-:Y:S02]  /*0240*/  MOV R11, 0x4 ;  /* 0x00000004000b7802 */ /* 0x000fe40000000f00 */
[----:B------:R-:W-:-:S03]  /*0250*/  MOV R8, R6 ;  /* 0x0000000600087202 */ /* 0x000fc60000000f00 */
[----:B------:R-:W-:Y:S02]  /*0260*/  IMAD.WIDE R10, R4, R11, UR22 ;  /* 0x00000016040a7e25 */ /* 0x000fe4000f8e020b */
[----:B------:R-:W2:Y:S04]  /*0270*/  LDG.E R6, desc[UR16][R8.64+-0x10] ;  /* 0xfffff01008067981 */ /* 0x000ea8000c1e1900 */
[----:B------:R-:W2:Y:S01]  /*0280*/  LDG.E R10, desc[UR16][R10.64] ;  /* 0x000000100a0a7981 */ /* 0x000ea2000c1e1900 */
[----:B------:R-:W-:-:S06]  /*0290*/  UIMAD.WIDE.U32 UR20, UR18, 0x4, UR22 ;  /* 0x00000004121478a5 */ /* 0x000fcc000f8e0016 */
[----:B------:R-:W-:Y:S02]  /*02a0*/  MOV R12, UR20 ;  /* 0x00000014000c7c02 */ /* 0x000fe40008000f00 */
[----:B------:R-:W-:Y:S01]  /*02b0*/  MOV R13, UR21 ;  /* 0x00000015000d7c02 */ /* 0x000fe20008000f00 */
[----:B--2--5:R-:W-:Y:S02]  /*02c0*/  FFMA R15, R6, R10, R7 ;  /* 0x0000000a060f7223 */ /* 0x024fe40000000007 */
[----:B0-----:R-:W-:-:S03]  /*02d0*/  IMAD.WIDE R6, R4, 0x4, R12 ;  /* 0x0000000404067825 */ /* 0x001fc600078e020c */
[----:B------:R0:W-:Y:S04]  /*02e0*/  STG.E desc[UR16][R2.64], R15 ;  /* 0x0000000f02007986 */ /* 0x0001e8000c101910 */
[----:B------:R-:W2:Y:S04]  /*02f0*/  LDG.E R6, desc[UR16][R6.64] ;  /* 0x0000001006067981 */ /* 0x000ea8000c1e1900 */
[----:B------:R-:W2:Y:S01]  /*0300*/  LDG.E R14, desc[UR16][R8.64+-0xc] ;  /* 0xfffff410080e7981 */ /* 0x000ea2000c1e1900 */
[----:B------:R-:W-:-:S06]  /*0310*/  UIMAD.WIDE.U32 UR20, UR18, 0x8, UR22 ;  /* 0x00000008121478a5 */ /* 0x000fcc000f8e0016 */
[----:B------:R-:W-:Y:S02]  /*0320*/  MOV R12, UR20 ;  /* 0x00000014000c7c02 */ /* 0x000fe40008000f00 */
[----:B------:R-:W-:-:S03]  /*0330*/  MOV R13, UR21 ;  /* 0x00000015000d7c02 */ /* 0x000fc60008000f00 */
[----:B------:R-:W-:-:S04]  /*0340*/  IMAD.WIDE R10, R4, 0x4, R12 ;  /* 0x00000004040a7825 */ /* 0x000fc800078e020c */
[----:B--2---:R-:W-:-:S05]  /*0350*/  FFMA R17, R14, R6, R15 ;  /* 0x000000060e117223 */ /* 0x004fca000000000f */
[----:B------:R-:W-:Y:S04]  /*0360*/  STG.E desc[UR16][R2.64], R17 ;  /* 0x0000001102007986 */ /* 0x000fe8000c101910 */
[----:B------:R-:W0:Y:S04]  /*0370*/  LDG.E R10, desc[UR16][R10.64] ;  /* 0x000000100a0a7981 */ /* 0x000e28000c1e1900 */
[----:B------:R-:W0:Y:S01]  /*0380*/  LDG.E R12, desc[UR16][R8.64+-0x8] ;  /* 0xfffff810080c7981 */ /* 0x000e22000c1e1900 */
[----:B------:R-:W-:-:S05]  /*0390*/  HFMA2 R13, -RZ, RZ, 0, 2.384185791015625e-07 ;  /* 0x00000004ff0d7431 */ /* 0x000fca00000001ff */
[----:B------:R-:W-:-:S04]  /*03a0*/  IMAD.WIDE R6, R4, R13, UR6 ;  /* 0x0000000604067e25 */ /* 0x000fc8000f8e020d */
[----:B0-----:R-:W-:-:S05]  /*03b0*/  FFMA R15, R12, R10, R17 ;  /* 0x0000000a0c0f7223 */ /* 0x001fca0000000011 */
[----:B------:R0:W-:Y:S04]  /*03c0*/  STG.E desc[UR16][R2.64], R15 ;  /* 0x0000000f02007986 */ /* 0x0001e8000c101910 */
[----:B------:R-:W2:Y:S04]  /*03d0*/  LDG.E R6, desc[UR16][R6.64] ;  /* 0x0000001006067981 */ /* 0x000ea8000c1e1900 */
[----:B------:R-:W2:Y:S02]  /*03e0*/  LDG.E R12, desc[UR16][R8.64+-0x4] ;  /* 0xfffffc10080c7981 */ /* 0x000ea4000c1e1900 */
[----:B--2---:R-:W-:Y:S01]  /*03f0*/  FFMA R19, R12, R6, R15 ;  /* 0x000000060c137223 */ /* 0x004fe2000000000f */
[----:B------:R-:W-:-:S04]  /*0400*/  IMAD.WIDE R12, R4, R13, UR8 ;  /* 0x00000008040c7e25 */ /* 0x000fc8000f8e020d */
[----:B------:R1:W-:Y:S04]  /*0410*/  STG.E desc[UR16][R2.64], R19 ;  /* 0x0000001302007986 */ /* 0x0003e8000c101910 */
[----:B------:R-:W2:Y:S04]  /*0420*/  LDG.E R12, desc[UR16][R12.64] ;  /* 0x000000100c0c7981 */ /* 0x000ea8000c1e1900 */
[----:B------:R-:W2:Y:S01]  /*0430*/  LDG.E R10, desc[UR16][R8.64] ;  /* 0x00000010080a7981 */ /* 0x000ea2000c1e1900 */
[----:B------:R-:W-:Y:S01]  /*0440*/  MOV R11, 0x4 ;  /* 0x00000004000b7802 */ /* 0x000fe20000000f00 */
[----:B0-----:R-:W-:-:S02]  /*0450*/  HFMA2 R15, -RZ, RZ, 0, 2.384185791015625e-07 ;  /* 0x00000004ff0f7431 */ /* 0x001fc400000001ff */
[----:B--2---:R-:W-:Y:S02]  /*0460*/  FFMA R17, R10, R12, R19 ;  /* 0x0000000c0a117223 */ /* 0x004fe40000000013 */
[----:B------:R-:W-:-:S03]  /*0470*/  IMAD.WIDE R10, R4, R11, UR10 ;  /* 0x0000000a040a7e25 */ /* 0x000fc6000f8e020b */
[----:B------:R0:W-:Y:S04]  /*0480*/  STG.E desc[UR16][R2.64], R17 ;  /* 0x0000001102007986 */ /* 0x0001e8000c101910 */
[----:B------:R-:W2:Y:S04]  /*0490*/  LDG.E R10, desc[UR16][R10.64] ;  /* 0x000000100a0a7981 */ /* 0x000ea8000c1e1900 */
[----:B------:R-:W2:Y:S01]  /*04a0*/  LDG.E R6, desc[UR16][R8.64+0x4] ;  /* 0x0000041008067981 */ /* 0x000ea2000c1e1900 */
[----:B------:R-:W-:-:S04]  /*04b0*/  IMAD.WIDE R14, R4, R15, UR12 ;  /* 0x0000000c040e7e25 */ /* 0x000fc8000f8e020f */
[----:B--2---:R-:W-:-:S05]  /*04c0*/  FFMA R21, R6, R10, R17 ;  /* 0x0000000a06157223 */ /* 0x004fca0000000011 */
[----:B------:R0:W-:Y:S04]  /*04d0*/  STG.E desc[UR16][R2.64], R21 ;  /* 0x0000001502007986 */ /* 0x0001e8000c101910 */
[----:B------:R-:W1:Y:S04]  /*04e0*/  LDG.E R14, desc[UR16][R14.64] ;  /* 0x000000100e0e7981 */ /* 0x000e68000c1e1900 */
[----:B------:R-:W1:Y:S01]  /*04f0*/  LDG.E R6, desc[UR16][R8.64+0x8] ;  /* 0x0000081008067981 */ /* 0x000e62000c1e1900 */
[----:B------:R-:W-:-:S05]  /*0500*/  MOV R13, 0x4 ;  /* 0x00000004000d7802 */ /* 0x000fca0000000f00 */
[----:B------:R-:W-:-:S04]  /*0510*/  IMAD.WIDE R12, R4, R13, UR14 ;  /* 0x0000000e040c7e25 */ /* 0x000fc8000f8e020d */
[----:B-1----:R-:W-:-:S05]  /*0520*/  FFMA R19, R6, R14, R21 ;  /* 0x0000000e06137223 */ /* 0x002fca0000000015 */
[----:B------:R0:W-:Y:S04]  /*0530*/  STG.E desc[UR16][R2.64], R19 ;  /* 0x0000001302007986 */ /* 0x0001e8000c101910 */
[----:B------:R-:W2:Y:S04]  /*0540*/  LDG.E R12, desc[UR16][R12.64] ;  /* 0x000000100c0c7981 */ /* 0x000ea8000c1e1900 */
[----:B------:R-:W2:Y:S01]  /*0550*/  LDG.E R6, desc[UR16][R8.64+0xc] ;  /* 0x00000c1008067981 */ /* 0x000ea2000c1e1900 */
[----:B------:R-:W-:Y:S01]  /*0560*/  UIADD3 UR4, UPT, UPT, UR4, 0x8, URZ ;  /* 0x0000000804047890 */ /* 0x000fe2000fffe0ff */
[----:B------:R-:W-:-:S03]  /*0570*/  MOV R11, UR18 ;  /* 0x00000012000b7c02 */ /* 0x000fc60008000f00 */
[----:B------:R-:W-:Y:S01]  /*0580*/  UISETP.NE.AND UP0, UPT, UR4, URZ, UPT ;  /* 0x000000ff0400728c */ /* 0x000fe2000bf05270 */
[----:B------:R-:W-:Y:S01]  /*0590*/  LEA R4, R11, R4, 0x3 ;  /* 0x000000040b047211 */ /* 0x000fe200078e18ff */
[----:B--2---:R-:W-:Y:S01]  /*05a0*/  FFMA R7, R6, R12, R19 ;  /* 0x0000000c06077223 */ /* 0x004fe20000000013 */
[----:B------:R-:W-:-:S04]  /*05b0*/  IADD3 R6, P0, PT, R8, 0x20, RZ ;  /* 0x0000002008067810 */ /* 0x000fc80007f1e0ff */
[----:B------:R0:W-:Y:S01]  /*05c0*/  STG.E desc[UR16][R2.64], R7 ;  /* 0x0000000702007986 */ /* 0x0001e2000c101910 */
[----:B------:R-:W-:Y:S01]  /*05d0*/  IADD3.X R9, PT, PT, RZ, R9, RZ, P0, !PT ;  /* 0x00000009ff097210 */ /* 0x000fe200007fe4ff */
[----:B------:R-:W-:Y:S07]  /*05e0*/  BRA.U UP0, `(.L_x_1) ;  /* 0xfffffffd00147547 */ /* 0x000fee000b83ffff */
[----:B------:R-:W-:-:S06]  /*05f0*/  ULOP3.LUT UR4, UR18, 0x7ffffff8, URZ, 0xc0, !UPT ;  /* 0x7ffffff812047892 */ /* 0x000fcc000f8ec0ff */
[----:B------:R-:W-:-:S07]  /*0600*/  MOV R4, UR4 ;  /* 0x0000000400047c02 */ /* 0x000fce0008000f00 */
.L_x_0:
[----:B------:R-:W-:-:S06]  /*0610*/  ULOP3.LUT UR4, UR18, 0x7, URZ, 0xc0, !UPT ;  /* 0x0000000712047892 */ /* 0x000fcc000f8ec0ff */
[----:B------:R-:W-:-:S13]  /*0620*/  ISETP.NE.AND P0, PT, RZ, UR4, PT ;  /* 0x00000004ff007c0c */ /* 0x000fda000bf05270 */
[----:B------:R-:W-:Y:S05]  /*0630*/  @!P0 EXIT ;  /* 0x000000000000894d */ /* 0x000fea0003800000 */
[----:B------:R-:W-:Y:S02]  /*0640*/  UISETP.GE.U32.AND UP0, UPT, UR4, 0x4, UPT ;  /* 0x000000040400788c */ /* 0x000fe4000bf06070 */
[----:B------:R-:W-:-:S07]  /*0650*/  ULOP3.LUT UR4, UR18, 0x3, URZ, 0xc0, !UPT ;  /* 0x0000000312047892 */ /* 0x000fce000f8ec0ff */
[----:B------:R-:W-:Y:S05]  /*0660*/  BRA.U !UP0, `(.L_x_2) ;  /* 0x0000000108887547 */ /* 0x000fea000b800000 */
[----:B------:R-:W1:Y:S01]  /*0670*/  LDC.64 R10, c[0x0][0x380] ;  /* 0x0000e000ff0a7b82 */ /* 0x000e620000000a00 */
[----:B------:R-:W-:Y:S01]  /*0680*/  IADD3 R9, PT, PT, R5, R4, RZ ;  /* 0x0000000405097210 */ /* 0x000fe20007ffe0ff */
[----:B------:R-:W-:Y:S01]  /*0690*/  IMAD R15, R4, UR18, R0 ;  /* 0x00000012040f7c24 */ /* 0x000fe2000f8e0200 */
[----:B------:R-:W2:Y:S05]  /*06a0*/  LDCU.64 UR6, c[0x0][0x380] ;  /* 0x00007000ff0677ac */ /* 0x000eaa0008000a00 */
[----:B------:R-:W3:Y:S01]  /*06b0*/  LDC.64 R12, c[0x0][0x388] ;  /* 0x0000e200ff0c7b82 */ /* 0x000ee20000000a00 */
[----:B-1----:R-:W-:-:S06]  /*06c0*/  IMAD.WIDE.U32 R10, R9, 0x4, R10 ;  /* 0x00000004090a7825 */ /* 0x002fcc00078e000a */
[----:B------:R-:W4:Y:S01]  /*06d0*/  LDG.E R10, desc[UR16][R10.64] ;  /* 0x000000100a0a7981 */ /* 0x000f22000c1e1900 */
[----:B---3--:R-:W-:-:S05]  /*06e0*/  IMAD.WIDE R12, R15, 0x4, R12 ;  /* 0x000000040f0c7825 */ /* 0x008fca00078e020c */
[----:B------:R-:W4:Y:S01]  /*06f0*/  LDG.E R6, desc[UR16][R12.64] ;  /* 0x000000100c067981 */ /* 0x000f22000c1e1900 */
[----:B------:R-:W-:Y:S02]  /*0700*/  IADD3 R9, P0, PT, R5, R4, RZ ;  /* 0x0000000405097210 */ /* 0x000fe40007f1e0ff */
[----:B0-----:R-:W-:Y:S02]  /*0710*/  MOV R17, UR18 ;  /* 0x0000001200117c02 */ /* 0x001fe40008000f00 */
[----:B------:R-:W-:Y:S02]  /*0720*/  IADD3.X R14, PT, PT, RZ, RZ, RZ, P0, !PT ;  /* 0x000000ffff0e7210 */ /* 0x000fe400007fe4ff */
[----:B--2---:R-:W-:-:S04]  /*0730*/  LEA R8, P0, R9, UR6, 0x2 ;  /* 0x0000000609087c11 */ /* 0x004fc8000f8010ff */
[----:B------:R-:W-:Y:S01]  /*0740*/  LEA.HI.X R9, R9, UR7, R14, 0x2, P0 ;  /* 0x0000000709097c11 */ /* 0x000fe200080f140e */
[----:B----45:R-:W-:Y:S01]  /*0750*/  FFMA R15, R10, R6, R7 ;  /* 0x000000060a0f7223 */ /* 0x030fe20000000007 */
[----:B------:R-:W-:-:S04]  /*0760*/  IMAD.WIDE.U32 R6, R17, 0x4, R12 ;  /* 0x0000000411067825 */ /* 0x000fc800078e000c */
[----:B------:R1:W-:Y:S04]  /*0770*/  STG.E desc[UR16][R2.64], R15 ;  /* 0x0000000f02007986 */ /* 0x0003e8000c101910 */
[----:B------:R-:W2:Y:S04]  /*0780*/  LDG.E R11, desc[UR16][R6.64] ;  /* 0x00000010060b7981 */ /* 0x000ea8000c1e1900 */
[----:B------:R-:W2:Y:S01]  /*0790*/  LDG.E R10, desc[UR16][R8.64+0x4] ;  /* 0x00000410080a7981 */ /* 0x000ea2000c1e1900 */
[----:B------:R-:W-:Y:S01]  /*07a0*/  MOV R13, UR18 ;  /* 0x00000012000d7c02 */ /* 0x000fe20008000f00 */
[----:B--2---:R-:W-:-:S04]  /*07b0*/  FFMA R17, R10, R11, R15 ;  /* 0x0000000b0a117223 */ /* 0x004fc8000000000f */
[----:B------:R-:W-:Y:S01]  /*07c0*/  IMAD.WIDE.U32 R10, R13, 0x4, R6 ;  /* 0x000000040d0a7825 */ /* 0x000fe200078e0006 */
        /* <DEDUP_REMOVED lines=9> */
[----:B------:R-:W-:Y:S01]  /*0860*/  IADD3 R4, PT, PT, R4, 0x4, RZ ;  /* 0x0000000404047810 */ /* 0x000fe20007ffe0ff */
[----:B--2---:R-:W-:-:S05]  /*0870*/  FFMA R7, R6, R12, R19 ;  /* 0x0000000c06077223 */ /* 0x004fca0000000013 */
[----:B------:R1:W-:Y:S02]  /*0880*/  STG.E desc[UR16][R2.64], R7 ;  /* 0x0000000702007986 */ /* 0x0003e4000c101910 */
.L_x_2:
[----:B------:R-:W-:-:S13]  /*0890*/  ISETP.NE.AND P0, PT, RZ, UR4, PT ;  /* 0x00000004ff007c0c */ /* 0x000fda000bf05270 */
[----:B------:R-:W-:Y:S05]  /*08a0*/  @!P0 EXIT ;  /* 0x000000000000894d */ /* 0x000fea0003800000 */
[----:B------:R-:W-:-:S09]  /*08b0*/  UISETP.NE.AND UP0, UPT, UR4, 0x1, UPT ;  /* 0x000000010400788c */ /* 0x000fd2000bf05270 */
[----:B------:R-:W-:Y:S05]  /*08c0*/  BRA.U !UP0, `(.L_x_3) ;  /* 0x0000000108587547 */ /* 0x000fea000b800000 */
[----:B------:R-:W2:Y:S01]  /*08d0*/  LDC.64 R8, c[0x0][0x380] ;  /* 0x0000e000ff087b82 */ /* 0x000ea20000000a00 */
[----:B------:R-:W-:Y:S01]  /*08e0*/  IADD3 R11, PT, PT, R5, R4, RZ ;  /* 0x00000004050b7210 */ /* 0x000fe20007ffe0ff */
[----:B-1----:R-:W-:Y:S01]  /*08f0*/  IMAD R15, R4, UR18, R0 ;  /* 0x00000012040f7c24 */ /* 0x002fe2000f8e0200 */
[----:B------:R-:W1:Y:S05]  /*0900*/  LDCU.64 UR4, c[0x0][0x380] ;  /* 0x00007000ff0477ac */ /* 0x000e6a0008000a00 */
[----:B------:R-:W3:Y:S01]  /*0910*/  LDC.64 R12, c[0x0][0x388] ;  /* 0x0000e200ff0c7b82 */ /* 0x000ee20000000a00 */
[----:B--2---:R-:W-:-:S06]  /*0920*/  IMAD.WIDE.U32 R10, R11, 0x4, R8 ;  /* 0x000000040b0a7825 */ /* 0x004fcc00078e0008 */
[----:B------:R-:W0:Y:S01]  /*0930*/  LDG.E R10, desc[UR16][R10.64] ;  /* 0x000000100a0a7981 */ /* 0x000e22000c1e1900 */
[----:B---3--:R-:W-:-:S05]  /*0940*/  IMAD.WIDE R12, R15, 0x4, R12 ;  /* 0x000000040f0c7825 */ /* 0x008fca00078e020c */
[----:B------:R-:W0:Y:S01]  /*0950*/  LDG.E R6, desc[UR16][R12.64] ;  /* 0x000000100c067981 */ /* 0x000e22000c1e1900 */
[----:B------:R-:W-:Y:S02]  /*0960*/  IADD3 R9, P0, PT, R5, R4, RZ ;  /* 0x0000000405097210 */ /* 0x000fe40007f1e0ff */
[----:B------:R-:W-:Y:S02]  /*0970*/  MOV R15, UR18 ;  /* 0x00000012000f7c02 */ /* 0x000fe40008000f00 */
[----:B------:R-:W-:Y:S02]  /*0980*/  IADD3.X R14, PT, PT, RZ, RZ, RZ, P0, !PT ;  /* 0x000000ffff0e7210 */ /* 0x000fe400007fe4ff */
[----:B-1----:R-:W-:-:S04]  /*0990*/  LEA R8, P0, R9, UR4, 0x2 ;  /* 0x0000000409087c11 */ /* 0x002fc8000f8010ff */
[----:B------:R-:W-:Y:S01]  /*09a0*/  LEA.HI.X R9, R9, UR5, R14, 0x2, P0 ;  /* 0x0000000509097c11 */ /* 0x000fe200080f140e */
[----:B------:R-:W-:-:S04]  /*09b0*/  IMAD.WIDE.U32 R14, R15, 0x4, R12 ;  /* 0x000000040f0e7825 */ /* 0x000fc800078e000c */
[----:B0----5:R-:W-:-:S05]  /*09c0*/  FFMA R17, R10, R6, R7 ;  /* 0x000000060a117223 */ /* 0x021fca0000000007 */
[----:B------:R2:W-:Y:S04]  /*09d0*/  STG.E desc[UR16][R2.64], R17 ;  /* 0x0000001102007986 */ /* 0x0005e8000c101910 */
[----:B------:R-:W3:Y:S04]  /*09e0*/  LDG.E R14, desc[UR16][R14.64] ;  /* 0x000000100e0e7981 */ /* 0x000ee8000c1e1900 */
[----:B------:R-:W3:Y:S01]  /*09f0*/  LDG.E R8, desc[UR16][R8.64+0x4] ;  /* 0x0000041008087981 */ /* 0x000ee2000c1e1900 */
[----:B------:R-:W-:Y:S01]  /*0a00*/  IADD3 R4, PT, PT, R4, 0x2, RZ ;  /* 0x0000000204047810 */ /* 0x000fe20007ffe0ff */
[----:B---3--:R-:W-:-:S05]  /*0a10*/  FFMA R7, R8, R14, R17 ;  /* 0x0000000e08077223 */ /* 0x008fca0000000011 */
[----:B------:R2:W-:Y:S02]  /*0a20*/  STG.E desc[UR16][R2.64], R7 ;  /* 0x0000000702007986 */ /* 0x0005e4000c101910 */
.L_x_3:
[----:B------:R-:W-:-:S04]  /*0a30*/  ULOP3.LUT UR4, UR18, 0x1, URZ, 0xc0, !UPT ;  /* 0x0000000112047892 */ /* 0x000fc8000f8ec0ff */
[----:B------:R-:W-:-:S06]  /*0a40*/  UISETP.NE.U32.AND UP0, UPT, UR4, 0x1, UPT ;  /* 0x000000010400788c */ /* 0x000fcc000bf05070 */
[----:B------:R-:W-:-:S13]  /*0a50*/  PLOP3.LUT P0, PT, PT, PT, UP0, 0x80, 0x8 ;  /* 0x000000000008781c */ /* 0x000fda0003f0f008 */
[----:B------:R-:W-:Y:S05]  /*0a60*/  @P0 EXIT ;  /* 0x000000000000094d */ /* 0x000fea0003800000 */
[----:B------:R-:W3:Y:S01]  /*0a70*/  LDC.64 R8, c[0x0][0x380] ;  /* 0x0000e000ff087b82 */ /* 0x000ee20000000a00 */
[----:B------:R-:W-:Y:S01]  /*0a80*/  IADD3 R5, PT, PT, R5, R4, RZ ;  /* 0x0000000405057210 */ /* 0x000fe20007ffe0ff */
[----:B------:R-:W-:-:S06]  /*0a90*/  IMAD R13, R4, UR18, R0 ;  /* 0x00000012040d7c24 */ /* 0x000fcc000f8e0200 */
[----:B------:R-:W4:Y:S01]  /*0aa0*/  LDC.64 R10, c[0x0][0x388] ;  /* 0x0000e200ff0a7b82 */ /* 0x000f220000000a00 */
[----:B---3--:R-:W-:-:S06]  /*0ab0*/  IMAD.WIDE.U32 R4, R5, 0x4, R8 ;  /* 0x0000000405047825 */ /* 0x008fcc00078e0008 */
[----:B------:R-:W0:Y:S01]  /*0ac0*/  LDG.E R4, desc[UR16][R4.64] ;  /* 0x0000001004047981 */ /* 0x000e22000c1e1900 */
[----:B----4-:R-:W-:-:S06]  /*0ad0*/  IMAD.WIDE R8, R13, 0x4, R10 ;  /* 0x000000040d087825 */ /* 0x010fcc00078e020a */
[----:B------:R-:W0:Y:S02]  /*0ae0*/  LDG.E R8, desc[UR16][R8.64] ;  /* 0x0000001008087981 */ /* 0x000e24000c1e1900 */
[----:B012--5:R-:W-:-:S05]  /*0af0*/  FFMA R7, R4, R8, R7 ;  /* 0x0000000804077223 */ /* 0x027fca0000000007 */
[----:B------:R-:W-:Y:S01]  /*0b00*/  STG.E desc[UR16][R2.64], R7 ;  /* 0x0000000702007986 */ /* 0x000fe2000c101910 */
[----:B------:R-:W-:Y:S05]  /*0b10*/  EXIT ;  /* 0x000000000000794d */ /* 0x000fea0003800000 */
.L_x_4:
[----:B------:R-:W-:-:S00]  /*0b20*/  BRA `(.L_x_4) ;  /* 0xfffffffc00fc7947 */ /* 0x000fc0000383ffff */
[----:B------:R-:W-:-:S00]  /*0b30*/  NOP ;  /* 0x0000000000007918 */ /* 0x000fc00000000000 */
        /* <DEDUP_REMOVED lines=12> */
.L_x_5:


//--------------------- .nv.shared.reserved.0     --------------------------
	.section	.nv.shared.reserved.0,"aw",@nobits
	.weak		__nv_reservedSMEM_offset_0_alias
	.size		__nv_reservedSMEM_offset_0_alias, 0, 64
	.other		__nv_reservedSMEM_offset_0_alias,@"STO_CUDA_RESERVED_SHARED STV_DEFAULT"
__nv_reservedSMEM_offset_0_alias:
	.zero		0
	.zero		64


//--------------------- .nv.constant0._Z9MatrixMulPfS_S_i --------------------------
	.section	.nv.constant0._Z9MatrixMulPfS_S_i,"a",@progbits
	.sectionflags	@""
	.align	4
.nv.constant0._Z9MatrixMulPfS_S_i:
	.zero		924


//--------------------- SYMBOLS --------------------------

	.type		.nv.reservedSmem.offset0,@object
	.size		.nv.reservedSmem.offset0,0x4
